	.headerflags	@"EF_CUDA_TEXMODE_UNIFIED EF_CUDA_64BIT_ADDRESS EF_CUDA_ACCELERATORS EF_CUDA_SM90 EF_CUDA_VIRTUAL_SM(EF_CUDA_SM90)"
	.elftype	@"ET_EXEC"


//--------------------- .nv.info                  --------------------------
	.section	.nv.info,"",@"SHT_CUDA_INFO"
	.align	4


	//----- nvinfo : EIATTR_REGCOUNT
	.align		4
        /*0000*/ 	.byte	0x04, 0x2f
        /*0002*/ 	.short	(.L_1 - .L_0)
	.align		4
.L_0:
        /*0004*/ 	.word	index@(triton_poi_fused_clone_17)
        /*0008*/ 	.word	0x0000000f


	//----- nvinfo : EIATTR_MIN_STACK_SIZE
	.align		4
.L_1:
        /*000c*/ 	.byte	0x04, 0x12
        /*000e*/ 	.short	(.L_3 - .L_2)
	.align		4
.L_2:
        /*0010*/ 	.word	index@(triton_poi_fused_clone_17)
        /*0014*/ 	.word	0x00000000


	//----- nvinfo : EIATTR_FRAME_SIZE
	.align		4
.L_3:
        /*0018*/ 	.byte	0x04, 0x11
        /*001a*/ 	.short	(.L_5 - .L_4)
	.align		4
.L_4:
        /*001c*/ 	.word	index@(triton_poi_fused_clone_17)
        /*0020*/ 	.word	0x00000000


	//----- nvinfo : EIATTR_MIN_STACK_SIZE
	.align		4
.L_5:
        /*0024*/ 	.byte	0x04, 0x12
        /*0026*/ 	.short	(.L_7 - .L_6)
	.align		4
.L_6:
        /*0028*/ 	.word	index@(triton_poi_fused_clone_17)
        /*002c*/ 	.word	0x00000000
.L_7:


//--------------------- .nv.info.triton_poi_fused_clone_17 --------------------------
	.section	.nv.info.triton_poi_fused_clone_17,"",@"SHT_CUDA_INFO"
	.sectionflags	@""
	.align	4


	//----- nvinfo : EIATTR_CUDA_API_VERSION
	.align		4
        /*0000*/ 	.byte	0x04, 0x37
        /*0002*/ 	.short	(.L_9 - .L_8)
.L_8:
        /*0004*/ 	.word	0x0000007c


	//----- nvinfo : EIATTR_KPARAM_INFO
	.align		4
.L_9:
        /*0008*/ 	.byte	0x04, 0x17
        /*000a*/ 	.short	(.L_11 - .L_10)
.L_10:
        /*000c*/ 	.word	0x00000000
        /*0010*/ 	.short	0x0003
        /*0012*/ 	.short	0x0014
        /*0014*/ 	.byte	0x00, 0xf0, 0x11, 0x00


	//----- nvinfo : EIATTR_KPARAM_INFO
	.align		4
.L_11:
        /*0018*/ 	.byte	0x04, 0x17
        /*001a*/ 	.short	(.L_13 - .L_12)
.L_12:
        /*001c*/ 	.word	0x00000000
        /*0020*/ 	.short	0x0002
        /*0022*/ 	.short	0x0010
        /*0024*/ 	.byte	0x00, 0xf0, 0x11, 0x00


	//----- nvinfo : EIATTR_KPARAM_INFO
	.align		4
.L_13:
        /*0028*/ 	.byte	0x04, 0x17
        /*002a*/ 	.short	(.L_15 - .L_14)
.L_14:
        /*002c*/ 	.word	0x00000000
        /*0030*/ 	.short	0x0001
        /*0032*/ 	.short	0x0008
        /*0034*/ 	.byte	0x00, 0xf4, 0x21, 0x00


	//----- nvinfo : EIATTR_KPARAM_INFO
	.align		4
.L_15:
        /*0038*/ 	.byte	0x04, 0x17
        /*003a*/ 	.short	(.L_17 - .L_16)
.L_16:
        /*003c*/ 	.word	0x00000000
        /*0040*/ 	.short	0x0000
        /*0042*/ 	.short	0x0000
        /*0044*/ 	.byte	0x00, 0xf4, 0x21, 0x00


	//----- nvinfo : EIATTR_SPARSE_MMA_MASK
	.align		4
.L_17:
        /*0048*/ 	.byte	0x03, 0x50
        /*004a*/ 	.short	0x0000


	//----- nvinfo : EIATTR_MAXREG_COUNT
	.align		4
        /*004c*/ 	.byte	0x03, 0x1b
        /*004e*/ 	.short	0x00ff


	//----- nvinfo : EIATTR_EXIT_INSTR_OFFSETS
	.align		4
        /*0050*/ 	.byte	0x04, 0x1c
        /*0052*/ 	.short	(.L_19 - .L_18)


	//   ....[0]....
.L_18:
        /*0054*/ 	.word	0x00000330


	//   ....[1]....
        /*0058*/ 	.word	0x00000390


	//----- nvinfo : EIATTR_REQNTID
	.align		4
.L_19:
        /*005c*/ 	.byte	0x04, 0x10
        /*005e*/ 	.short	(.L_21 - .L_20)
.L_20:
        /*0060*/ 	.word	0x00000080
        /*0064*/ 	.word	0x00000001
        /*0068*/ 	.word	0x00000001


	//----- nvinfo : EIATTR_CBANK_PARAM_SIZE
	.align		4
.L_21:
        /*006c*/ 	.byte	0x03, 0x19
        /*006e*/ 	.short	0x0018


	//----- nvinfo : EIATTR_PARAM_CBANK
	.align		4
        /*0070*/ 	.byte	0x04, 0x0a
        /*0072*/ 	.short	(.L_23 - .L_22)
	.align		4
.L_22:
        /*0074*/ 	.word	index@(.nv.constant0.triton_poi_fused_clone_17)
        /*0078*/ 	.short	0x0210
        /*007a*/ 	.short	0x0018


	//----- nvinfo : EIATTR_SW_WAR
	.align		4
.L_23:
        /*007c*/ 	.byte	0x04, 0x36
        /*007e*/ 	.short	(.L_25 - .L_24)
.L_24:
        /*0080*/ 	.word	0x00000008
.L_25:


//--------------------- .nv.callgraph             --------------------------
	.section	.nv.callgraph,"",@"SHT_CUDA_CALLGRAPH"
	.align	4
	.sectionentsize	8
	.align		4
        /*0000*/ 	.word	0x00000000
	.align		4
        /*0004*/ 	.word	0xffffffff
	.align		4
        /*0008*/ 	.word	0x00000000
	.align		4
        /*000c*/ 	.word	0xfffffffe
	.align		4
        /*0010*/ 	.word	0x00000000
	.align		4
        /*0014*/ 	.word	0xfffffffd
	.align		4
        /*0018*/ 	.word	0x00000000
	.align		4
        /*001c*/ 	.word	0xfffffffc


//--------------------- .text.triton_poi_fused_clone_17 --------------------------
	.section	.text.triton_poi_fused_clone_17,"ax",@progbits
	.sectionflags	@"SHF_BARRIERS=1"
	.align	128
        .global         triton_poi_fused_clone_17
        .type           triton_poi_fused_clone_17,@function
        .size           triton_poi_fused_clone_17,(.L_x_1 - triton_poi_fused_clone_17)
        .other          triton_poi_fused_clone_17,@"STO_CUDA_ENTRY STV_DEFAULT"
triton_poi_fused_clone_17:
.text.triton_poi_fused_clone_17:
[----:B------:R-:W0:Y:S02]  /*0000*/  LDC R1, c[0x0][0x28] ;  /* 0x00000a00ff017b82 */ /* 0x000e240000000800 */
[----:B------:R-:W1:Y:S01]  /*0010*/  S2R R5, SR_CTAID.Y ;  /* 0x0000000000057919 */ /* 0x000e620000002600 */
[----:B------:R-:W-:Y:S01]  /*0020*/  ULDC.64 UR6, c[0x0][0x208] ;  /* 0x0000820000067ab9 */ /* 0x000fe20000000a00 */
[----:B------:R-:W2:Y:S01]  /*0030*/  S2R R0, SR_TID.X ;  /* 0x0000000000007919 */ /* 0x000ea20000002100 */
[----:B------:R-:W3:Y:S01]  /*0040*/  S2R R2, SR_CTAID.X ;  /* 0x0000000000027919 */ /* 0x000ee20000002500 */
[----:B-1----:R-:W-:Y:S01]  /*0050*/  SHF.R.S32.HI R3, RZ, 0x1b, R5 ;  /* 0x0000001bff037819 */ /* 0x002fe20000011405 */
[----:B------:R-:W-:-:S03]  /*0060*/  IMAD.SHL.U32 R5, R5, 0x10, RZ ;  /* 0x0000001005057824 */ /* 0x000fc600078e00ff */
[----:B------:R-:W-:Y:S02]  /*0070*/  SGXT R3, R3, 0x1 ;  /* 0x000000010303781a */ /* 0x000fe40000000200 */
[----:B--2---:R-:W-:Y:S02]  /*0080*/  LOP3.LUT R8, R5, 0xf, R0, 0xf8, !PT ;  /* 0x0000000f05087812 */ /* 0x004fe400078ef800 */
[----:B------:R-:W-:Y:S01]  /*0090*/  SHF.R.U32.HI R4, RZ, 0x4, R0 ;  /* 0x00000004ff047819 */ /* 0x000fe20000011600 */
[----:B---3--:R-:W-:Y:S01]  /*00a0*/  IMAD.SHL.U32 R7, R2, 0x8, RZ ;  /* 0x0000000802077824 */ /* 0x008fe200078e00ff */
[----:B------:R-:W-:Y:S02]  /*00b0*/  LEA.HI R10, R3, R8, RZ, 0x2 ;  /* 0x00000008030a7211 */ /* 0x000fe400078f10ff */
[----:B------:R-:W-:Y:S02]  /*00c0*/  SHF.R.S32.HI R9, RZ, 0x1c, R2 ;  /* 0x0000001cff097819 */ /* 0x000fe40000011402 */
[----:B------:R-:W-:Y:S01]  /*00d0*/  SGXT.U32 R4, R4, 0x3 ;  /* 0x000000030404781a */ /* 0x000fe20000000000 */
[----:B------:R-:W1:Y:S01]  /*00e0*/  LDC.64 R2, c[0x0][0x210] ;  /* 0x00008400ff027b82 */ /* 0x000e620000000a00 */
[----:B------:R-:W-:Y:S01]  /*00f0*/  SGXT R9, R9, 0x1 ;  /* 0x000000010909781a */ /* 0x000fe20000000200 */
[----:B------:R-:W-:Y:S01]  /*0100*/  IMAD.SHL.U32 R12, R10, 0x8, RZ ;  /* 0x000000080a0c7824 */ /* 0x000fe200078e00ff */
[----:B------:R-:W-:-:S02]  /*0110*/  LOP3.LUT R6, R7, R4, RZ, 0xfc, !PT ;  /* 0x0000000407067212 */ /* 0x000fc400078efcff */
[----:B------:R-:W-:Y:S02]  /*0120*/  LOP3.LUT R11, R10, 0xfffffffc, RZ, 0xc0, !PT ;  /* 0xfffffffc0a0b7812 */ /* 0x000fe400078ec0ff */
[----:B------:R-:W-:Y:S02]  /*0130*/  LEA.HI R9, R9, R6, RZ, 0x2 ;  /* 0x0000000609097211 */ /* 0x000fe400078f10ff */
[----:B------:R-:W-:Y:S02]  /*0140*/  LOP3.LUT R12, R12, 0xffffffe0, RZ, 0xc0, !PT ;  /* 0xffffffe00c0c7812 */ /* 0x000fe400078ec0ff */
[----:B------:R-:W-:Y:S02]  /*0150*/  LOP3.LUT R9, R9, 0xfffffffc, RZ, 0xc0, !PT ;  /* 0xfffffffc09097812 */ /* 0x000fe400078ec0ff */
[----:B------:R-:W-:Y:S02]  /*0160*/  IADD3 R12, R12, R8, -R11 ;  /* 0x000000080c0c7210 */ /* 0x000fe40007ffe80b */
[C---:B------:R-:W-:Y:S01]  /*0170*/  ISETP.GE.AND P0, PT, R6.reuse, 0x8, PT ;  /* 0x000000080600780c */ /* 0x040fe20003f06270 */
[----:B------:R-:W-:-:S02]  /*0180*/  IMAD.IADD R6, R6, 0x1, -R9 ;  /* 0x0000000106067824 */ /* 0x000fc400078e0a09 */
[----:B------:R-:W-:Y:S01]  /*0190*/  IMAD.IADD R9, R9, 0x1, R12 ;  /* 0x0000000109097824 */ /* 0x000fe200078e020c */
[----:B------:R-:W-:Y:S01]  /*01a0*/  ISETP.LT.AND P0, PT, R8, 0x10, !P0 ;  /* 0x000000100800780c */ /* 0x000fe20004701270 */
[----:B------:R-:W-:Y:S02]  /*01b0*/  IMAD.MOV.U32 R8, RZ, RZ, RZ ;  /* 0x000000ffff087224 */ /* 0x000fe400078e00ff */
[----:B------:R-:W-:-:S04]  /*01c0*/  IMAD R9, R6, 0x8, R9 ;  /* 0x0000000806097824 */ /* 0x000fc800078e0209 */
[----:B-1----:R-:W-:-:S06]  /*01d0*/  IMAD.WIDE R2, R9, 0x4, R2 ;  /* 0x0000000409027825 */ /* 0x002fcc00078e0202 */
[----:B------:R1:W2:Y:S01]  /*01e0*/  @P0 LDG.E.EL R8, desc[UR6][R2.64] ;  /* 0x0000000602080981 */ /* 0x0002a2000c2e1900 */
[----:B------:R-:W3:Y:S01]  /*01f0*/  S2UR UR5, SR_CgaCtaId ;  /* 0x00000000000579c3 */ /* 0x000ee20000008800 */
[----:B------:R-:W-:Y:S01]  /*0200*/  IMAD.SHL.U32 R9, R0, 0x8, RZ ;  /* 0x0000000800097824 */ /* 0x000fe200078e00ff */
[----:B------:R-:W-:Y:S01]  /*0210*/  UMOV UR4, 0x400 ;  /* 0x0000040000047882 */ /* 0x000fe20000000000 */
[----:B------:R-:W-:Y:S02]  /*0220*/  SHF.R.U32.HI R6, RZ, 0x3, R0 ;  /* 0x00000003ff067819 */ /* 0x000fe40000011600 */
[----:B------:R-:W-:Y:S02]  /*0230*/  LOP3.LUT R7, R7, 0x7, R0, 0xf8, !PT ;  /* 0x0000000707077812 */ /* 0x000fe400078ef800 */
[----:B------:R-:W-:Y:S02]  /*0240*/  LOP3.LUT R10, R4, 0x78, R9, 0xf8, !PT ;  /* 0x00000078040a7812 */ /* 0x000fe400078ef809 */
[----:B------:R-:W-:-:S02]  /*0250*/  SHF.R.U32.HI R9, RZ, 0x3, R9 ;  /* 0x00000003ff097819 */ /* 0x000fc40000011609 */
[----:B------:R-:W-:Y:S02]  /*0260*/  SGXT.U32 R4, R6, 0x4 ;  /* 0x000000040604781a */ /* 0x000fe40000000000 */
[----:B------:R-:W-:Y:S02]  /*0270*/  SGXT.U32 R9, R9, 0x4 ;  /* 0x000000040909781a */ /* 0x000fe40000000000 */
[----:B------:R-:W-:Y:S02]  /*0280*/  ISETP.GE.AND P0, PT, R7, 0x8, PT ;  /* 0x000000080700780c */ /* 0x000fe40003f06270 */
[----:B------:R-:W-:Y:S01]  /*0290*/  LOP3.LUT R6, R5, R4, RZ, 0xfc, !PT ;  /* 0x0000000405067212 */ /* 0x000fe200078efcff */
[----:B------:R-:W-:Y:S01]  /*02a0*/  IMAD.IADD R9, R10, 0x1, R9 ;  /* 0x000000010a097824 */ /* 0x000fe200078e0209 */
[----:B-1----:R-:W-:Y:S02]  /*02b0*/  LOP3.LUT R3, R0, 0x7f, RZ, 0xc0, !PT ;  /* 0x0000007f00037812 */ /* 0x002fe400078ec0ff */
[----:B------:R-:W-:Y:S01]  /*02c0*/  ISETP.LT.AND P0, PT, R6, 0x10, !P0 ;  /* 0x000000100600780c */ /* 0x000fe20004701270 */
[----:B---3--:R-:W-:-:S02]  /*02d0*/  UPRMT UR4, UR5, 0x654, UR4 ;  /* 0x0000065405047896 */ /* 0x008fc40008000004 */
[----:B------:R-:W-:-:S04]  /*02e0*/  IMAD.IADD R3, R4, 0x1, R3 ;  /* 0x0000000104037824 */ /* 0x000fc800078e0203 */
[----:B------:R-:W-:Y:S02]  /*02f0*/  LEA R9, R9, UR4, 0x2 ;  /* 0x0000000409097c11 */ /* 0x000fe4000f8e10ff */
[----:B------:R-:W-:-:S03]  /*0300*/  LEA R0, R3, UR4, 0x2 ;  /* 0x0000000403007c11 */ /* 0x000fc6000f8e10ff */
[----:B--2---:R1:W-:Y:S01]  /*0310*/  STS [R9], R8 ;  /* 0x0000000809007388 */ /* 0x0043e20000000800 */
[----:B------:R-:W-:Y:S06]  /*0320*/  BAR.SYNC.DEFER_BLOCKING 0x0 ;  /* 0x0000000000007b1d */ /* 0x000fec0000010000 */
[----:B-1----:R-:W-:Y:S05]  /*0330*/  @!P0 EXIT ;  /* 0x000000000000894d */ /* 0x002fea0003800000 */
[----:B------:R-:W0:Y:S01]  /*0340*/  LDS R5, [R0] ;  /* 0x0000000000057984 */ /* 0x000e220000000800 */
[----:B------:R-:W1:Y:S01]  /*0350*/  LDC.64 R2, c[0x0][0x218] ;  /* 0x00008600ff027b82 */ /* 0x000e620000000a00 */
[----:B------:R-:W-:-:S04]  /*0360*/  IMAD R7, R6, 0x8, R7 ;  /* 0x0000000806077824 */ /* 0x000fc800078e0207 */
[----:B-1----:R-:W-:-:S05]  /*0370*/  IMAD.WIDE R2, R7, 0x4, R2 ;  /* 0x0000000407027825 */ /* 0x002fca00078e0202 */
[----:B0-----:R-:W-:Y:S01]  /*0380*/  STG.E desc[UR6][R2.64], R5 ;  /* 0x0000000502007986 */ /* 0x001fe2000c101906 */
[----:B------:R-:W-:Y:S05]  /*0390*/  EXIT ;  /* 0x000000000000794d */ /* 0x000fea0003800000 */
.L_x_0:
[----:B------:R-:W-:-:S00]  /*03a0*/  BRA `(.L_x_0) ;  /* 0xfffffffc00fc7947 */ /* 0x000fc0000383ffff */
[----:B------:R-:W-:-:S00]  /*03b0*/  NOP ;  /* 0x0000000000007918 */ /* 0x000fc00000000000 */
        /* <DEDUP_REMOVED lines=12> */
.L_x_1:


//--------------------- .nv.shared.triton_poi_fused_clone_17 --------------------------
	.section	.nv.shared.triton_poi_fused_clone_17,"aw",@nobits
	.sectionflags	@""
	.align	16
	.zero		1024


//--------------------- .nv.constant0.triton_poi_fused_clone_17 --------------------------
	.section	.nv.constant0.triton_poi_fused_clone_17,"a",@progbits
	.sectionflags	@""
	.align	4
.nv.constant0.triton_poi_fused_clone_17:
	.zero		552
